	.headerflags	@"EF_CUDA_TEXMODE_UNIFIED EF_CUDA_64BIT_ADDRESS EF_CUDA_ACCELERATORS EF_CUDA_SM90 EF_CUDA_VIRTUAL_SM(EF_CUDA_SM90)"
	.elftype	@"ET_EXEC"


//--------------------- .nv.info                  --------------------------
	.section	.nv.info,"",@"SHT_CUDA_INFO"
	.align	4


	//----- nvinfo : EIATTR_REGCOUNT
	.align		4
        /*0000*/ 	.byte	0x04, 0x2f
        /*0002*/ 	.short	(.L_3 - .L_2)
	.align		4
.L_2:
        /*0004*/ 	.word	index@(triton_poi_fused__native_batch_norm_legit_no_training_24)
        /*0008*/ 	.word	0x00000020


	//----- nvinfo : EIATTR_MIN_STACK_SIZE
	.align		4
.L_3:
        /*000c*/ 	.byte	0x04, 0x12
        /*000e*/ 	.short	(.L_5 - .L_4)
	.align		4
.L_4:
        /*0010*/ 	.word	index@(triton_poi_fused__native_batch_norm_legit_no_training_24)
        /*0014*/ 	.word	0x00000000


	//----- nvinfo : EIATTR_FRAME_SIZE
	.align		4
.L_5:
        /*0018*/ 	.byte	0x04, 0x11
        /*001a*/ 	.short	(.L_7 - .L_6)
	.align		4
.L_6:
        /*001c*/ 	.word	index@(triton_poi_fused__native_batch_norm_legit_no_training_24)
        /*0020*/ 	.word	0x00000000


	//----- nvinfo : EIATTR_MIN_STACK_SIZE
	.align		4
.L_7:
        /*0024*/ 	.byte	0x04, 0x12
        /*0026*/ 	.short	(.L_9 - .L_8)
	.align		4
.L_8:
        /*0028*/ 	.word	index@(triton_poi_fused__native_batch_norm_legit_no_training_24)
        /*002c*/ 	.word	0x00000000
.L_9:


//--------------------- .nv.info.triton_poi_fused__native_batch_norm_legit_no_training_24 --------------------------
	.section	.nv.info.triton_poi_fused__native_batch_norm_legit_no_training_24,"",@"SHT_CUDA_INFO"
	.sectionflags	@""
	.align	4


	//----- nvinfo : EIATTR_CUDA_API_VERSION
	.align		4
        /*0000*/ 	.byte	0x04, 0x37
        /*0002*/ 	.short	(.L_11 - .L_10)
.L_10:
        /*0004*/ 	.word	0x0000007c


	//----- nvinfo : EIATTR_KPARAM_INFO
	.align		4
.L_11:
        /*0008*/ 	.byte	0x04, 0x17
        /*000a*/ 	.short	(.L_13 - .L_12)
.L_12:
        /*000c*/ 	.word	0x00000000
        /*0010*/ 	.short	0x0007
        /*0012*/ 	.short	0x0034
        /*0014*/ 	.byte	0x00, 0xf0, 0x11, 0x00


	//----- nvinfo : EIATTR_KPARAM_INFO
	.align		4
.L_13:
        /*0018*/ 	.byte	0x04, 0x17
        /*001a*/ 	.short	(.L_15 - .L_14)
.L_14:
        /*001c*/ 	.word	0x00000000
        /*0020*/ 	.short	0x0006
        /*0022*/ 	.short	0x0030
        /*0024*/ 	.byte	0x00, 0xf0, 0x11, 0x00


	//----- nvinfo : EIATTR_KPARAM_INFO
	.align		4
.L_15:
        /*0028*/ 	.byte	0x04, 0x17
        /*002a*/ 	.short	(.L_17 - .L_16)
.L_16:
        /*002c*/ 	.word	0x00000000
        /*0030*/ 	.short	0x0005
        /*0032*/ 	.short	0x0028
        /*0034*/ 	.byte	0x00, 0xf4, 0x21, 0x00


	//----- nvinfo : EIATTR_KPARAM_INFO
	.align		4
.L_17:
        /*0038*/ 	.byte	0x04, 0x17
        /*003a*/ 	.short	(.L_19 - .L_18)
.L_18:
        /*003c*/ 	.word	0x00000000
        /*0040*/ 	.short	0x0004
        /*0042*/ 	.short	0x0020
        /*0044*/ 	.byte	0x00, 0xf4, 0x21, 0x00


	//----- nvinfo : EIATTR_KPARAM_INFO
	.align		4
.L_19:
        /*0048*/ 	.byte	0x04, 0x17
        /*004a*/ 	.short	(.L_21 - .L_20)
.L_20:
        /*004c*/ 	.word	0x00000000
        /*0050*/ 	.short	0x0003
        /*0052*/ 	.short	0x0018
        /*0054*/ 	.byte	0x00, 0xf4, 0x21, 0x00


	//----- nvinfo : EIATTR_KPARAM_INFO
	.align		4
.L_21:
        /*0058*/ 	.byte	0x04, 0x17
        /*005a*/ 	.short	(.L_23 - .L_22)
.L_22:
        /*005c*/ 	.word	0x00000000
        /*0060*/ 	.short	0x0002
        /*0062*/ 	.short	0x0010
        /*0064*/ 	.byte	0x00, 0xf4, 0x21, 0x00


	//----- nvinfo : EIATTR_KPARAM_INFO
	.align		4
.L_23:
        /*0068*/ 	.byte	0x04, 0x17
        /*006a*/ 	.short	(.L_25 - .L_24)
.L_24:
        /*006c*/ 	.word	0x00000000
        /*0070*/ 	.short	0x0001
        /*0072*/ 	.short	0x0008
        /*0074*/ 	.byte	0x00, 0xf4, 0x21, 0x00


	//----- nvinfo : EIATTR_KPARAM_INFO
	.align		4
.L_25:
        /*0078*/ 	.byte	0x04, 0x17
        /*007a*/ 	.short	(.L_27 - .L_26)
.L_26:
        /*007c*/ 	.word	0x00000000
        /*0080*/ 	.short	0x0000
        /*0082*/ 	.short	0x0000
        /*0084*/ 	.byte	0x00, 0xf4, 0x21, 0x00


	//----- nvinfo : EIATTR_SPARSE_MMA_MASK
	.align		4
.L_27:
        /*0088*/ 	.byte	0x03, 0x50
        /*008a*/ 	.short	0x0000


	//----- nvinfo : EIATTR_MAXREG_COUNT
	.align		4
        /*008c*/ 	.byte	0x03, 0x1b
        /*008e*/ 	.short	0x00ff


	//----- nvinfo : EIATTR_EXIT_INSTR_OFFSETS
	.align		4
        /*0090*/ 	.byte	0x04, 0x1c
        /*0092*/ 	.short	(.L_29 - .L_28)


	//   ....[0]....
.L_28:
        /*0094*/ 	.word	0x000009d0


	//   ....[1]....
        /*0098*/ 	.word	0x00000a60


	//----- nvinfo : EIATTR_REQNTID
	.align		4
.L_29:
        /*009c*/ 	.byte	0x04, 0x10
        /*009e*/ 	.short	(.L_31 - .L_30)
.L_30:
        /*00a0*/ 	.word	0x00000080
        /*00a4*/ 	.word	0x00000001
        /*00a8*/ 	.word	0x00000001


	//----- nvinfo : EIATTR_CBANK_PARAM_SIZE
	.align		4
.L_31:
        /*00ac*/ 	.byte	0x03, 0x19
        /*00ae*/ 	.short	0x0038


	//----- nvinfo : EIATTR_PARAM_CBANK
	.align		4
        /*00b0*/ 	.byte	0x04, 0x0a
        /*00b2*/ 	.short	(.L_33 - .L_32)
	.align		4
.L_32:
        /*00b4*/ 	.word	index@(.nv.constant0.triton_poi_fused__native_batch_norm_legit_no_training_24)
        /*00b8*/ 	.short	0x0210
        /*00ba*/ 	.short	0x0038


	//----- nvinfo : EIATTR_SW_WAR
	.align		4
.L_33:
        /*00bc*/ 	.byte	0x04, 0x36
        /*00be*/ 	.short	(.L_35 - .L_34)
.L_34:
        /*00c0*/ 	.word	0x00000008
.L_35:


//--------------------- .nv.callgraph             --------------------------
	.section	.nv.callgraph,"",@"SHT_CUDA_CALLGRAPH"
	.align	4
	.sectionentsize	8
	.align		4
        /*0000*/ 	.word	0x00000000
	.align		4
        /*0004*/ 	.word	0xffffffff
	.align		4
        /*0008*/ 	.word	0x00000000
	.align		4
        /*000c*/ 	.word	0xfffffffe
	.align		4
        /*0010*/ 	.word	0x00000000
	.align		4
        /*0014*/ 	.word	0xfffffffd
	.align		4
        /*0018*/ 	.word	0x00000000
	.align		4
        /*001c*/ 	.word	0xfffffffc


//--------------------- .nv.constant4             --------------------------
	.section	.nv.constant4,"a",@progbits
	.align	8
	.align		8
.nv.constant4:
        /*0000*/ 	.dword	_$_str
	.align		8
        /*0008*/ 	.dword	_$_str_$_2


//--------------------- .text.triton_poi_fused__native_batch_norm_legit_no_training_24 --------------------------
	.section	.text.triton_poi_fused__native_batch_norm_legit_no_training_24,"ax",@progbits
	.sectionflags	@"SHF_BARRIERS=1"
	.align	128
        .global         triton_poi_fused__native_batch_norm_legit_no_training_24
        .type           triton_poi_fused__native_batch_norm_legit_no_training_24,@function
        .size           triton_poi_fused__native_batch_norm_legit_no_training_24,(.L_x_1 - triton_poi_fused__native_batch_norm_legit_no_training_24)
        .other          triton_poi_fused__native_batch_norm_legit_no_training_24,@"STO_CUDA_ENTRY STV_DEFAULT"
triton_poi_fused__native_batch_norm_legit_no_training_24:
.text.triton_poi_fused__native_batch_norm_legit_no_training_24:
[----:B------:R-:W0:Y:S01]  /*0000*/  LDC R1, c[0x0][0x28] ;  /* 0x00000a00ff017b82 */ /* 0x000e220000000800 */
[----:B------:R-:W1:Y:S07]  /*0010*/  S2R R2, SR_TID.X ;  /* 0x0000000000027919 */ /* 0x000e6e0000002100 */
[----:B------:R-:W2:Y:S01]  /*0020*/  LDC.64 R4, c[0x0][0x210] ;  /* 0x00008400ff047b82 */ /* 0x000ea20000000a00 */
[----:B------:R-:W-:Y:S01]  /*0030*/  CS2R R14, SRZ ;  /* 0x00000000000e7805 */ /* 0x000fe2000001ff00 */
[----:B------:R-:W-:Y:S01]  /*0040*/  ULDC.64 UR6, c[0x0][0x208] ;  /* 0x0000820000067ab9 */ /* 0x000fe20000000a00 */
[----:B------:R-:W3:Y:S01]  /*0050*/  S2R R6, SR_CTAID.Y ;  /* 0x0000000000067919 */ /* 0x000ee20000002600 */
[----:B------:R-:W4:Y:S04]  /*0060*/  S2R R0, SR_CTAID.X ;  /* 0x0000000000007919 */ /* 0x000f280000002500 */
[----:B------:R-:W5:Y:S08]  /*0070*/  S2UR UR5, SR_CgaCtaId ;  /* 0x00000000000579c3 */ /* 0x000f700000008800 */
[----:B------:R-:W2:Y:S01]  /*0080*/  LDC.64 R16, c[0x0][0x220] ;  /* 0x00008800ff107b82 */ /* 0x000ea20000000a00 */
[----:B-1----:R-:W-:Y:S01]  /*0090*/  IMAD.SHL.U32 R7, R2, 0x4, RZ ;  /* 0x0000000402077824 */ /* 0x002fe200078e00ff */
[----:B------:R-:W-:-:S04]  /*00a0*/  SHF.R.U32.HI R11, RZ, 0x6, R2 ;  /* 0x00000006ff0b7819 */ /* 0x000fc80000011602 */
[----:B------:R-:W-:-:S04]  /*00b0*/  LOP3.LUT R3, R7, 0xfc, RZ, 0xc0, !PT ;  /* 0x000000fc07037812 */ /* 0x000fc800078ec0ff */
[----:B---3--:R-:W-:-:S04]  /*00c0*/  PRMT R8, R3, 0x6540, R6 ;  /* 0x0000654003087816 */ /* 0x008fc80000000006 */
[C---:B------:R-:W-:Y:S01]  /*00d0*/  ISETP.GE.AND P0, PT, R8.reuse, 0x500, PT ;  /* 0x000005000800780c */ /* 0x040fe20003f06270 */
[----:B------:R-:W-:-:S05]  /*00e0*/  IMAD.HI R3, R8, 0x66666667, RZ ;  /* 0x6666666708037827 */ /* 0x000fca00078e02ff */
[----:B------:R-:W-:-:S04]  /*00f0*/  SHF.R.U32.HI R10, RZ, 0x1f, R3 ;  /* 0x0000001fff0a7819 */ /* 0x000fc80000011603 */
[----:B------:R-:W-:Y:S01]  /*0100*/  LEA.HI.SX32 R9, R3, R10, 0x19 ;  /* 0x0000000a03097211 */ /* 0x000fe200078fcaff */
[----:B----4-:R-:W-:Y:S01]  /*0110*/  IMAD.SHL.U32 R3, R0, 0x4, RZ ;  /* 0x0000000400037824 */ /* 0x010fe200078e00ff */
[----:B------:R-:W-:-:S03]  /*0120*/  SGXT.U32 R10, R11, 0x1 ;  /* 0x000000010b0a781a */ /* 0x000fc60000000000 */
[----:B------:R-:W-:Y:S01]  /*0130*/  IMAD R12, R9, -0x140, R8 ;  /* 0xfffffec0090c7824 */ /* 0x000fe200078e0208 */
[----:B------:R-:W-:-:S03]  /*0140*/  LOP3.LUT R10, R3, R10, RZ, 0xfc, !PT ;  /* 0x0000000a030a7212 */ /* 0x000fc600078efcff */
[----:B------:R-:W-:Y:S01]  /*0150*/  IMAD R9, R9, 0x500, R12 ;  /* 0x0000050009097824 */ /* 0x000fe200078e020c */
[C---:B------:R-:W-:Y:S02]  /*0160*/  ISETP.LT.AND P1, PT, R10.reuse, 0x4, !P0 ;  /* 0x000000040a00780c */ /* 0x040fe40004721270 */
[----:B------:R-:W-:Y:S01]  /*0170*/  CS2R R12, SRZ ;  /* 0x00000000000c7805 */ /* 0x000fe2000001ff00 */
[C---:B------:R-:W-:Y:S01]  /*0180*/  IMAD R9, R10.reuse, 0x140, R9 ;  /* 0x000001400a097824 */ /* 0x040fe200078e0209 */
[----:B------:R-:W-:-:S03]  /*0190*/  LOP3.LUT R10, R10, 0x2, RZ, 0xfc, !PT ;  /* 0x000000020a0a7812 */ /* 0x000fc600078efcff */
[----:B--2---:R-:W-:Y:S01]  /*01a0*/  IMAD.WIDE R18, R9, 0x4, R4 ;  /* 0x0000000409127825 */ /* 0x004fe200078e0204 */
[----:B------:R-:W-:Y:S02]  /*01b0*/  ISETP.LT.AND P0, PT, R10, 0x4, !P0 ;  /* 0x000000040a00780c */ /* 0x000fe40004701270 */
[----:B------:R-:W-:-:S03]  /*01c0*/  IADD3 R21, R9, 0x280, RZ ;  /* 0x0000028009157810 */ /* 0x000fc60007ffe0ff */
[----:B------:R1:W2:Y:S01]  /*01d0*/  @P1 LDG.E.EL.128 R12, desc[UR6][R18.64] ;  /* 0x00000006120c1981 */ /* 0x0002a2000c2e1d00 */
[----:B------:R-:W-:Y:S02]  /*01e0*/  CS2R R8, SRZ ;  /* 0x0000000000087805 */ /* 0x000fe4000001ff00 */
[----:B------:R-:W-:Y:S01]  /*01f0*/  CS2R R10, SRZ ;  /* 0x00000000000a7805 */ /* 0x000fe2000001ff00 */
[----:B------:R-:W-:-:S05]  /*0200*/  IMAD.WIDE R20, R21, 0x4, R4 ;  /* 0x0000000415147825 */ /* 0x000fca00078e0204 */
[----:B------:R3:W4:Y:S01]  /*0210*/  @P0 LDG.E.EL.128 R8, desc[UR6][R20.64] ;  /* 0x0000000614080981 */ /* 0x000722000c2e1d00 */
[----:B------:R-:W-:-:S05]  /*0220*/  IMAD.SHL.U32 R4, R2, 0x2, RZ ;  /* 0x0000000202047824 */ /* 0x000fca00078e00ff */
[----:B------:R-:W-:Y:S02]  /*0230*/  LOP3.LUT R23, R4, 0xfe, RZ, 0xc0, !PT ;  /* 0x000000fe04177812 */ /* 0x000fe400078ec0ff */
[----:B------:R-:W-:Y:S01]  /*0240*/  SHF.R.U32.HI R4, RZ, 0x4, R2 ;  /* 0x00000004ff047819 */ /* 0x000fe20000011602 */
[----:B------:R-:W-:-:S03]  /*0250*/  UMOV UR4, 0x400 ;  /* 0x0000040000047882 */ /* 0x000fc60000000000 */
[----:B------:R-:W-:Y:S02]  /*0260*/  LOP3.LUT R25, R4, 0x4, RZ, 0xc0, !PT ;  /* 0x0000000404197812 */ /* 0x000fe400078ec0ff */
[----:B------:R-:W-:Y:S01]  /*0270*/  LOP3.LUT R4, R7, 0x1fc, RZ, 0xc0, !PT ;  /* 0x000001fc07047812 */ /* 0x000fe200078ec0ff */
[----:B-----5:R-:W-:-:S03]  /*0280*/  UPRMT UR4, UR5, 0x654, UR4 ;  /* 0x0000065405047896 */ /* 0x020fc60008000004 */
[----:B------:R-:W-:-:S04]  /*0290*/  IADD3 R25, R4, R25, RZ ;  /* 0x0000001904197210 */ /* 0x000fc80007ffe0ff */
[----:B------:R-:W-:Y:S02]  /*02a0*/  LEA R27, R25, UR4, 0x2 ;  /* 0x00000004191b7c11 */ /* 0x000fe4000f8e10ff */
[----:B------:R-:W-:-:S05]  /*02b0*/  PRMT R5, R23, 0x6540, R6 ;  /* 0x0000654017057816 */ /* 0x000fca0000000006 */
[----:B-1----:R-:W-:-:S05]  /*02c0*/  IMAD.HI R18, R5, 0x66666667, RZ ;  /* 0x6666666705127827 */ /* 0x002fca00078e02ff */
[----:B------:R-:W-:-:S04]  /*02d0*/  SHF.R.U32.HI R19, RZ, 0x1f, R18 ;  /* 0x0000001fff137819 */ /* 0x000fc80000011612 */
[----:B------:R-:W-:Y:S02]  /*02e0*/  LEA.HI.SX32 R18, R18, R19, 0x19 ;  /* 0x0000001312127211 */ /* 0x000fe400078fcaff */
[----:B------:R-:W-:Y:S02]  /*02f0*/  ISETP.GE.AND P0, PT, R5, 0x500, PT ;  /* 0x000005000500780c */ /* 0x000fe40003f06270 */
[----:B------:R-:W-:Y:S01]  /*0300*/  LEA R26, R23, UR4, 0x2 ;  /* 0x00000004171a7c11 */ /* 0x000fe2000f8e10ff */
[----:B------:R-:W-:Y:S01]  /*0310*/  IMAD R5, R18, -0x140, R5 ;  /* 0xfffffec012057824 */ /* 0x000fe200078e0205 */
[----:B------:R-:W1:Y:S03]  /*0320*/  LDC.64 R22, c[0x0][0x230] ;  /* 0x00008c00ff167b82 */ /* 0x000e660000000a00 */
[----:B0-----:R-:W-:Y:S01]  /*0330*/  IMAD.WIDE R28, R5, 0x4, R16 ;  /* 0x00000004051c7825 */ /* 0x001fe200078e0210 */
[----:B------:R-:W-:-:S02]  /*0340*/  CS2R R18, SRZ ;  /* 0x0000000000127805 */ /* 0x000fc4000001ff00 */
[----:B------:R-:W-:Y:S01]  /*0350*/  CS2R R24, SRZ ;  /* 0x0000000000187805 */ /* 0x000fe2000001ff00 */
[C---:B-1----:R-:W-:Y:S01]  /*0360*/  IMAD.WIDE R22, R5.reuse, 0x4, R22 ;  /* 0x0000000405167825 */ /* 0x042fe200078e0216 */
[----:B--2---:R0:W-:Y:S01]  /*0370*/  STS.128 [R27], R12 ;  /* 0x0000000c1b007388 */ /* 0x0041e20000000c00 */
[----:B------:R-:W-:Y:S08]  /*0380*/  BAR.SYNC.DEFER_BLOCKING 0x0 ;  /* 0x0000000000007b1d */ /* 0x000ff00000010000 */
[----:B0-----:R-:W0:Y:S08]  /*0390*/  LDC.64 R12, c[0x0][0x218] ;  /* 0x00008600ff0c7b82 */ /* 0x001e300000000a00 */
[----:B------:R-:W1:Y:S01]  /*03a0*/  LDC.64 R14, c[0x0][0x228] ;  /* 0x00008a00ff0e7b82 */ /* 0x000e620000000a00 */
[----:B------:R-:W2:Y:S04]  /*03b0*/  LDS.64 R16, [R26] ;  /* 0x000000001a107984 */ /* 0x000ea80000000a00 */
[----:B---3--:R-:W3:Y:S03]  /*03c0*/  LDS.64 R20, [R26+0x410] ;  /* 0x000410001a147984 */ /* 0x008ee60000000a00 */
[----:B------:R-:W-:Y:S06]  /*03d0*/  BAR.SYNC.DEFER_BLOCKING 0x0 ;  /* 0x0000000000007b1d */ /* 0x000fec0000010000 */
[----:B----4-:R4:W-:Y:S02]  /*03e0*/  STS.128 [R27], R8 ;  /* 0x000000081b007388 */ /* 0x0109e40000000c00 */
[----:B------:R-:W-:Y:S06]  /*03f0*/  BAR.SYNC.DEFER_BLOCKING 0x0 ;  /* 0x0000000000007b1d */ /* 0x000fec0000010000 */
[----:B------:R-:W5:Y:S01]  /*0400*/  @!P0 LDG.E.EL.64 R18, desc[UR6][R28.64] ;  /* 0x000000061c128981 */ /* 0x000f62000c2e1b00 */
[----:B0-----:R-:W-:Y:S01]  /*0410*/  IMAD.WIDE R12, R5, 0x4, R12 ;  /* 0x00000004050c7825 */ /* 0x001fe200078e020c */
[----:B----4-:R-:W-:-:S02]  /*0420*/  CS2R R8, SRZ ;  /* 0x0000000000087805 */ /* 0x010fc4000001ff00 */
[----:B------:R-:W-:Y:S02]  /*0430*/  CS2R R10, SRZ ;  /* 0x00000000000a7805 */ /* 0x000fe4000001ff00 */
[----:B------:R0:W2:Y:S01]  /*0440*/  @!P0 LDG.E.EL.64 R24, desc[UR6][R12.64] ;  /* 0x000000060c188981 */ /* 0x0000a2000c2e1b00 */
[----:B-1----:R-:W-:-:S03]  /*0450*/  IMAD.WIDE R14, R5, 0x4, R14 ;  /* 0x00000004050e7825 */ /* 0x002fc600078e020e */
[----:B------:R-:W4:Y:S04]  /*0460*/  @!P0 LDG.E.EL.64 R10, desc[UR6][R22.64] ;  /* 0x00000006160a8981 */ /* 0x000f28000c2e1b00 */
[----:B------:R1:W4:Y:S04]  /*0470*/  @!P0 LDG.E.EL.64 R8, desc[UR6][R14.64] ;  /* 0x000000060e088981 */ /* 0x000328000c2e1b00 */
[----:B0-----:R-:W0:Y:S04]  /*0480*/  LDS.64 R12, [R26] ;  /* 0x000000001a0c7984 */ /* 0x001e280000000a00 */
[----:B-1----:R-:W1:Y:S01]  /*0490*/  LDS.64 R14, [R26+0x410] ;  /* 0x000410001a0e7984 */ /* 0x002e620000000a00 */
[----:B------:R-:W-:Y:S01]  /*04a0*/  IMAD.MOV.U32 R22, RZ, RZ, 0x3e800000 ;  /* 0x3e800000ff167424 */ /* 0x000fe200078e00ff */
[----:B------:R-:W-:Y:S01]  /*04b0*/  BAR.SYNC.DEFER_BLOCKING 0x0 ;  /* 0x0000000000007b1d */ /* 0x000fe20000010000 */
[----:B-----5:R-:W-:-:S05]  /*04c0*/  FADD R18, R18, 9.9999997473787516356e-06 ;  /* 0x3727c5ac12127421 */ /* 0x020fca0000000000 */
[----:B------:R-:W5:Y:S01]  /*04d0*/  MUFU.SQRT R5, R18 ;  /* 0x0000001200057308 */ /* 0x000f620000002000 */
[----:B------:R-:W-:-:S07]  /*04e0*/  FADD R19, R19, 9.9999997473787516356e-06 ;  /* 0x3727c5ac13137421 */ /* 0x000fce0000000000 */
[----:B------:R-:W0:Y:S01]  /*04f0*/  MUFU.SQRT R27, R19 ;  /* 0x00000013001b7308 */ /* 0x000e220000002000 */
[C---:B-----5:R-:W-:Y:S02]  /*0500*/  FSETP.GT.AND P0, PT, R5.reuse, 8.50705917302346158658e+37, PT ;  /* 0x7e8000000500780b */ /* 0x060fe40003f04000 */
[----:B------:R-:W-:Y:S02]  /*0510*/  FSETP.GEU.AND P2, PT, R5, 1.175494350822287508e-38, PT ;  /* 0x008000000500780b */ /* 0x000fe40003f4e000 */
[C---:B0-----:R-:W-:Y:S02]  /*0520*/  FSETP.GT.AND P1, PT, R27.reuse, 8.50705917302346158658e+37, PT ;  /* 0x7e8000001b00780b */ /* 0x041fe40003f24000 */
[----:B------:R-:W-:-:S07]  /*0530*/  FSETP.GEU.AND P3, PT, R27, 1.175494350822287508e-38, PT ;  /* 0x008000001b00780b */ /* 0x000fce0003f6e000 */
[----:B------:R-:W-:-:S04]  /*0540*/  @P0 FMUL R5, R5, 0.25 ;  /* 0x3e80000005050820 */ /* 0x000fc80000400000 */
[----:B------:R-:W-:Y:S01]  /*0550*/  @!P2 FMUL R5, R5, 16777216 ;  /* 0x4b8000000505a820 */ /* 0x000fe20000400000 */
[----:B------:R-:W-:-:S05]  /*0560*/  @P1 FMUL R27, R27, 0.25 ;  /* 0x3e8000001b1b1820 */ /* 0x000fca0000400000 */
[----:B------:R-:W0:Y:S01]  /*0570*/  MUFU.RCP R5, R5 ;  /* 0x0000000500057308 */ /* 0x000e220000001000 */
[----:B------:R-:W-:Y:S01]  /*0580*/  @!P3 FMUL R27, R27, 16777216 ;  /* 0x4b8000001b1bb820 */ /* 0x000fe20000400000 */
[----:B------:R-:W-:-:S06]  /*0590*/  FSEL R18, R22, 1, P0 ;  /* 0x3f80000016127808 */ /* 0x000fcc0000000000 */
[----:B------:R-:W5:Y:S01]  /*05a0*/  MUFU.RCP R27, R27 ;  /* 0x0000001b001b7308 */ /* 0x000f620000001000 */
[----:B------:R-:W-:-:S04]  /*05b0*/  @!P2 FMUL R18, R18, 16777216 ;  /* 0x4b8000001212a820 */ /* 0x000fc80000400000 */
[----:B0-----:R-:W-:Y:S01]  /*05c0*/  FMUL R19, R5, R18 ;  /* 0x0000001205137220 */ /* 0x001fe20000400000 */
[----:B------:R-:W-:Y:S02]  /*05d0*/  FSEL R18, R22, 1, P1 ;  /* 0x3f80000016127808 */ /* 0x000fe40000800000 */
[----:B------:R-:W-:-:S03]  /*05e0*/  SHF.L.U32 R22, R2, 0x3, RZ ;  /* 0x0000000302167819 */ /* 0x000fc600000006ff */
[----:B------:R-:W-:Y:S01]  /*05f0*/  @!P3 FMUL R18, R18, 16777216 ;  /* 0x4b8000001212b820 */ /* 0x000fe20000400000 */
[----:B------:R-:W-:Y:S01]  /*0600*/  LOP3.LUT R23, R22, 0x3f8, RZ, 0xc0, !PT ;  /* 0x000003f816177812 */ /* 0x000fe200078ec0ff */
[--C-:B--2---:R-:W-:Y:S02]  /*0610*/  FADD R16, R16, -R24.reuse ;  /* 0x8000001810107221 */ /* 0x104fe40000000000 */
[----:B-----5:R-:W-:Y:S01]  /*0620*/  FMUL R5, R27, R18 ;  /* 0x000000121b057220 */ /* 0x020fe20000400000 */
[C---:B------:R-:W-:Y:S01]  /*0630*/  LOP3.LUT R18, R23.reuse, 0x4, RZ, 0xfc, !PT ;  /* 0x0000000417127812 */ /* 0x040fe200078efcff */
[--C-:B---3--:R-:W-:Y:S01]  /*0640*/  FADD R20, R20, -R24.reuse ;  /* 0x8000001814147221 */ /* 0x108fe20000000000 */
[--C-:B------:R-:W-:Y:S01]  /*0650*/  FADD R12, R12, -R24.reuse ;  /* 0x800000180c0c7221 */ /* 0x100fe20000000000 */
[----:B-1----:R-:W-:Y:S01]  /*0660*/  FADD R14, R14, -R24 ;  /* 0x800000180e0e7221 */ /* 0x002fe20000000000 */
[----:B------:R-:W-:Y:S01]  /*0670*/  IMAD R26, R23, 0x4, R26 ;  /* 0x00000004171a7824 */ /* 0x000fe200078e021a */
[----:B------:R-:W-:Y:S01]  /*0680*/  LEA.HI R18, R18, R23, RZ, 0x1e ;  /* 0x0000001712127211 */ /* 0x000fe200078ff0ff */
[--C-:B------:R-:W-:Y:S01]  /*0690*/  FADD R22, R21, -R25.reuse ;  /* 0x8000001915167221 */ /* 0x100fe20000000000 */
[--C-:B------:R-:W-:Y:S01]  /*06a0*/  FADD R17, R17, -R25.reuse ;  /* 0x8000001911117221 */ /* 0x100fe20000000000 */
[--C-:B------:R-:W-:Y:S01]  /*06b0*/  FADD R28, R13, -R25.reuse ;  /* 0x800000190d1c7221 */ /* 0x100fe20000000000 */
[----:B------:R-:W-:Y:S01]  /*06c0*/  FADD R15, R15, -R25 ;  /* 0x800000190f0f7221 */ /* 0x000fe20000000000 */
[-C--:B------:R-:W-:Y:S01]  /*06d0*/  FMUL R13, R16, R19.reuse ;  /* 0x00000013100d7220 */ /* 0x080fe20000400000 */
[-C--:B------:R-:W-:Y:S01]  /*06e0*/  FMUL R21, R20, R19.reuse ;  /* 0x0000001314157220 */ /* 0x080fe20000400000 */
[-C--:B------:R-:W-:Y:S01]  /*06f0*/  FMUL R23, R12, R19.reuse ;  /* 0x000000130c177220 */ /* 0x080fe20000400000 */
[----:B------:R-:W-:Y:S01]  /*0700*/  FMUL R19, R14, R19 ;  /* 0x000000130e137220 */ /* 0x000fe20000400000 */
[-C--:B------:R-:W-:Y:S01]  /*0710*/  FMUL R12, R17, R5.reuse ;  /* 0x00000005110c7220 */ /* 0x080fe20000400000 */
[-C--:B------:R-:W-:Y:S01]  /*0720*/  FMUL R22, R22, R5.reuse ;  /* 0x0000000516167220 */ /* 0x080fe20000400000 */
[-C--:B------:R-:W-:Y:S01]  /*0730*/  FMUL R28, R28, R5.reuse ;  /* 0x000000051c1c7220 */ /* 0x080fe20000400000 */
[----:B------:R-:W-:Y:S01]  /*0740*/  FMUL R14, R15, R5 ;  /* 0x000000050f0e7220 */ /* 0x000fe20000400000 */
[-CC-:B----4-:R-:W-:Y:S01]  /*0750*/  FFMA R13, R13, R8.reuse, R10.reuse ;  /* 0x000000080d0d7223 */ /* 0x190fe2000000000a */
[-CC-:B------:R-:W-:Y:S01]  /*0760*/  FFMA R5, R21, R8.reuse, R10.reuse ;  /* 0x0000000815057223 */ /* 0x180fe2000000000a */
[-CC-:B------:R-:W-:Y:S01]  /*0770*/  FFMA R23, R23, R8.reuse, R10.reuse ;  /* 0x0000000817177223 */ /* 0x180fe2000000000a */
[----:B------:R-:W-:Y:S01]  /*0780*/  FFMA R19, R19, R8, R10 ;  /* 0x0000000813137223 */ /* 0x000fe2000000000a */
[----:B------:R-:W-:Y:S01]  /*0790*/  SHF.R.U32.HI R8, RZ, 0x2, R7 ;  /* 0x00000002ff087819 */ /* 0x000fe20000011607 */
[-CC-:B------:R-:W-:Y:S01]  /*07a0*/  FFMA R12, R12, R9.reuse, R11.reuse ;  /* 0x000000090c0c7223 */ /* 0x180fe2000000000b */
[----:B------:R-:W-:Y:S01]  /*07b0*/  LEA R7, R18, UR4, 0x2 ;  /* 0x0000000412077c11 */ /* 0x000fe2000f8e10ff */
[-CC-:B------:R-:W-:Y:S01]  /*07c0*/  FFMA R22, R22, R9.reuse, R11.reuse ;  /* 0x0000000916167223 */ /* 0x180fe2000000000b */
[-CC-:B------:R-:W-:Y:S01]  /*07d0*/  FFMA R28, R28, R9.reuse, R11.reuse ;  /* 0x000000091c1c7223 */ /* 0x180fe2000000000b */
[----:B------:R-:W-:Y:S01]  /*07e0*/  STS [R26], R13 ;  /* 0x0000000d1a007388 */ /* 0x000fe20000000800 */
[----:B------:R-:W-:-:S03]  /*07f0*/  FFMA R14, R14, R9, R11 ;  /* 0x000000090e0e7223 */ /* 0x000fc6000000000b */
[----:B------:R0:W-:Y:S04]  /*0800*/  STS [R7+0x10], R12 ;  /* 0x0000100c07007388 */ /* 0x0001e80000000800 */
[----:B------:R1:W-:Y:S04]  /*0810*/  STS [R26+0x4], R5 ;  /* 0x000004051a007388 */ /* 0x0003e80000000800 */
[----:B------:R-:W-:Y:S01]  /*0820*/  STS [R7+0x14], R22 ;  /* 0x0000141607007388 */ /* 0x000fe20000000800 */
[----:B------:R-:W-:Y:S01]  /*0830*/  SGXT.U32 R9, R8, 0x7 ;  /* 0x000000070809781a */ /* 0x000fe20000000000 */
[----:B0-----:R-:W0:Y:S02]  /*0840*/  LDC.64 R12, c[0x0][0x238] ;  /* 0x00008e00ff0c7b82 */ /* 0x001e240000000a00 */
[----:B------:R-:W-:Y:S04]  /*0850*/  STS [R26+0x8], R23 ;  /* 0x000008171a007388 */ /* 0x000fe80000000800 */
[----:B------:R-:W-:Y:S04]  /*0860*/  STS [R7+0x18], R28 ;  /* 0x0000181c07007388 */ /* 0x000fe80000000800 */
[----:B------:R-:W-:Y:S04]  /*0870*/  STS [R26+0xc], R19 ;  /* 0x00000c131a007388 */ /* 0x000fe80000000800 */
[----:B------:R2:W-:Y:S01]  /*0880*/  STS [R7+0x1c], R14 ;  /* 0x00001c0e07007388 */ /* 0x0005e20000000800 */
[----:B------:R-:W-:-:S04]  /*0890*/  IADD3 R9, R4, R9, RZ ;  /* 0x0000000904097210 */ /* 0x000fc80007ffe0ff */
[----:B------:R-:W-:Y:S01]  /*08a0*/  LEA R16, R9, UR4, 0x2 ;  /* 0x0000000409107c11 */ /* 0x000fe2000f8e10ff */
[----:B------:R-:W-:Y:S01]  /*08b0*/  BAR.SYNC.DEFER_BLOCKING 0x0 ;  /* 0x0000000000007b1d */ /* 0x000fe20000010000 */
[----:B-1----:R-:W-:-:S05]  /*08c0*/  LOP3.LUT R5, R2, 0x7f, RZ, 0xc0, !PT ;  /* 0x0000007f02057812 */ /* 0x002fca00078ec0ff */
[----:B------:R-:W-:Y:S04]  /*08d0*/  LDS R8, [R16] ;  /* 0x0000000010087984 */ /* 0x000fe80000000800 */
[----:B------:R-:W-:Y:S04]  /*08e0*/  LDS R9, [R16+0x4] ;  /* 0x0000040010097984 */ /* 0x000fe80000000800 */
[----:B------:R-:W-:Y:S04]  /*08f0*/  LDS R10, [R16+0x8] ;  /* 0x00000800100a7984 */ /* 0x000fe80000000800 */
[----:B------:R-:W1:Y:S01]  /*0900*/  LDS R11, [R16+0xc] ;  /* 0x00000c00100b7984 */ /* 0x000e620000000800 */
[----:B------:R-:W-:-:S02]  /*0910*/  PRMT R5, R5, 0x6540, R6 ;  /* 0x0000654005057816 */ /* 0x000fc40000000006 */
[----:B------:R-:W-:Y:S02]  /*0920*/  ISETP.GE.AND P0, PT, R3, 0x4, PT ;  /* 0x000000040300780c */ /* 0x000fe40003f06270 */
[C---:B------:R-:W-:Y:S01]  /*0930*/  LOP3.LUT R15, R5.reuse, 0x80, RZ, 0xfc, !PT ;  /* 0x00000080050f7812 */ /* 0x040fe200078efcff */
[C---:B------:R-:W-:Y:S01]  /*0940*/  IMAD.IADD R2, R5.reuse, 0x1, R0 ;  /* 0x0000000105027824 */ /* 0x040fe200078e0200 */
[----:B------:R-:W-:Y:S02]  /*0950*/  ISETP.LT.AND P1, PT, R5, 0x500, !P0 ;  /* 0x000005000500780c */ /* 0x000fe40004721270 */
[----:B------:R-:W-:Y:S02]  /*0960*/  ISETP.LT.AND P0, PT, R15, 0x500, !P0 ;  /* 0x000005000f00780c */ /* 0x000fe40004701270 */
[----:B------:R-:W-:Y:S02]  /*0970*/  SHF.L.U32 R3, R2, 0x2, RZ ;  /* 0x0000000202037819 */ /* 0x000fe400000006ff */
[----:B------:R-:W-:-:S03]  /*0980*/  LOP3.LUT R5, R4, 0x200, RZ, 0xfc, !PT ;  /* 0x0000020004057812 */ /* 0x000fc600078efcff */
[----:B0-----:R-:W-:Y:S01]  /*0990*/  IMAD.WIDE R2, R3, 0x4, R12 ;  /* 0x0000000403027825 */ /* 0x001fe200078e020c */
[----:B------:R-:W-:-:S04]  /*09a0*/  LEA.HI R5, R5, R4, RZ, 0x1e ;  /* 0x0000000405057211 */ /* 0x000fc800078ff0ff */
[----:B--2---:R-:W-:Y:S01]  /*09b0*/  LEA R14, R5, UR4, 0x2 ;  /* 0x00000004050e7c11 */ /* 0x004fe2000f8e10ff */
[----:B-1----:R0:W-:Y:S02]  /*09c0*/  @P1 STG.E.128 desc[UR6][R2.64], R8 ;  /* 0x0000000802001986 */ /* 0x0021e4000c101d06 */
[----:B0-----:R-:W-:Y:S05]  /*09d0*/  @!P0 EXIT ;  /* 0x000000000000894d */ /* 0x001fea0003800000 */
[----:B------:R-:W-:Y:S01]  /*09e0*/  LDS R4, [R14+0x800] ;  /* 0x000800000e047984 */ /* 0x000fe20000000800 */
[----:B------:R-:W-:-:S03]  /*09f0*/  IMAD.IADD R0, R15, 0x1, R0 ;  /* 0x000000010f007824 */ /* 0x000fc600078e0200 */
[----:B------:R-:W-:Y:S02]  /*0a00*/  LDS R5, [R14+0x804] ;  /* 0x000804000e057984 */ /* 0x000fe40000000800 */
[----:B0-----:R-:W-:Y:S02]  /*0a10*/  SHF.L.U32 R3, R0, 0x2, RZ ;  /* 0x0000000200037819 */ /* 0x001fe400000006ff */
[----:B------:R-:W-:Y:S03]  /*0a20*/  LDS R6, [R14+0x808] ;  /* 0x000808000e067984 */ /* 0x000fe60000000800 */
[----:B------:R-:W-:Y:S01]  /*0a30*/  IMAD.WIDE R12, R3, 0x4, R12 ;  /* 0x00000004030c7825 */ /* 0x000fe200078e020c */
[----:B------:R-:W0:Y:S04]  /*0a40*/  LDS R7, [R14+0x80c] ;  /* 0x00080c000e077984 */ /* 0x000e280000000800 */
[----:B0-----:R-:W-:Y:S01]  /*0a50*/  STG.E.128 desc[UR6][R12.64], R4 ;  /* 0x000000040c007986 */ /* 0x001fe2000c101d06 */
[----:B------:R-:W-:Y:S05]  /*0a60*/  EXIT ;  /* 0x000000000000794d */ /* 0x000fea0003800000 */
.L_x_0:
[----:B------:R-:W-:-:S00]  /*0a70*/  BRA `(.L_x_0) ;  /* 0xfffffffc00fc7947 */ /* 0x000fc0000383ffff */
[----:B------:R-:W-:-:S00]  /*0a80*/  NOP ;  /* 0x0000000000007918 */ /* 0x000fc00000000000 */
[----:B------:R-:W-:-:S00]  /*0a90*/  NOP ;  /* 0x0000000000007918 */ /* 0x000fc00000000000 */
[----:B------:R-:W-:-:S00]  /*0aa0*/  NOP ;  /* 0x0000000000007918 */ /* 0x000fc00000000000 */
[----:B------:R-:W-:-:S00]  /*0ab0*/  NOP ;  /* 0x0000000000007918 */ /* 0x000fc00000000000 */
[----:B------:R-:W-:-:S00]  /*0ac0*/  NOP ;  /* 0x0000000000007918 */ /* 0x000fc00000000000 */
[----:B------:R-:W-:-:S00]  /*0ad0*/  NOP ;  /* 0x0000000000007918 */ /* 0x000fc00000000000 */
[----:B------:R-:W-:-:S00]  /*0ae0*/  NOP ;  /* 0x0000000000007918 */ /* 0x000fc00000000000 */
[----:B------:R-:W-:-:S00]  /*0af0*/  NOP ;  /* 0x0000000000007918 */ /* 0x000fc00000000000 */
.L_x_1:


//--------------------- .nv.global.init           --------------------------
	.section	.nv.global.init,"aw",@progbits
.nv.global.init:
	.type		_$_str,@object
	.size		_$_str,(_$_str_$_2 - _$_str)
_$_str:
        /*0000*/ 	.byte	0x5f, 0x5f, 0x43, 0x55, 0x44, 0x41, 0x5f, 0x46, 0x54, 0x5a, 0x00
	.type		_$_str_$_2,@object
	.size		_$_str_$_2,(.L_1 - _$_str_$_2)
_$_str_$_2:
        /*000b*/ 	.byte	0x5f, 0x5f, 0x43, 0x55, 0x44, 0x41, 0x5f, 0x50, 0x52, 0x45, 0x43, 0x5f, 0x53, 0x51, 0x52, 0x54
        /*001b*/ 	.byte	0x00
.L_1:


//--------------------- .nv.shared.triton_poi_fused__native_batch_norm_legit_no_training_24 --------------------------
	.section	.nv.shared.triton_poi_fused__native_batch_norm_legit_no_training_24,"aw",@nobits
	.sectionflags	@""
	.align	16
	.zero		1024


//--------------------- .nv.constant0.triton_poi_fused__native_batch_norm_legit_no_training_24 --------------------------
	.section	.nv.constant0.triton_poi_fused__native_batch_norm_legit_no_training_24,"a",@progbits
	.sectionflags	@""
	.align	4
.nv.constant0.triton_poi_fused__native_batch_norm_legit_no_training_24:
	.zero		584
